//
// Generated by NVIDIA NVVM Compiler
//
// Compiler Build ID: CL-36424714
// Cuda compilation tools, release 13.0, V13.0.88
// Based on NVVM 20.0.0
//

.version 9.0
.target sm_100
.address_size 64

	// .globl	_Z7copyMatPKdPd

.visible .entry _Z7copyMatPKdPd(
	.param .u64 .ptr .align 1 _Z7copyMatPKdPd_param_0,
	.param .u64 .ptr .align 1 _Z7copyMatPKdPd_param_1
)
{
	.reg .pred 	%p<4>;
	.reg .b32 	%r<11>;
	.reg .b64 	%rd<8>;
	.reg .b64 	%fd<2>;

	ld.param.u64 	%rd1, [_Z7copyMatPKdPd_param_0];
	ld.param.u64 	%rd2, [_Z7copyMatPKdPd_param_1];
	mov.u32 	%r3, %ctaid.x;
	mov.u32 	%r4, %ntid.x;
	mov.u32 	%r5, %tid.x;
	mad.lo.s32 	%r1, %r3, %r4, %r5;
	mov.u32 	%r6, %ctaid.y;
	mov.u32 	%r7, %ntid.y;
	mov.u32 	%r8, %tid.y;
	mad.lo.s32 	%r9, %r6, %r7, %r8;
	setp.gt.s32 	%p1, %r1, 999;
	setp.gt.u32 	%p2, %r9, 999;
	or.pred  	%p3, %p1, %p2;
	@%p3 bra 	$L__BB0_2;
	cvta.to.global.u64 	%rd3, %rd1;
	cvta.to.global.u64 	%rd4, %rd2;
	mad.lo.s32 	%r10, %r1, 1000, %r9;
	mul.wide.s32 	%rd5, %r10, 8;
	add.s64 	%rd6, %rd3, %rd5;
	ld.global.f64 	%fd1, [%rd6];
	add.s64 	%rd7, %rd4, %rd5;
	st.global.f64 	[%rd7], %fd1;
$L__BB0_2:
	bar.sync 	0;
	ret;

}
	// .globl	_Z8calcHeatPdPKdS_iiS_
.visible .entry _Z8calcHeatPdPKdS_iiS_(
	.param .u64 .ptr .align 1 _Z8calcHeatPdPKdS_iiS__param_0,
	.param .u64 .ptr .align 1 _Z8calcHeatPdPKdS_iiS__param_1,
	.param .u64 .ptr .align 1 _Z8calcHeatPdPKdS_iiS__param_2,
	.param .u32 _Z8calcHeatPdPKdS_iiS__param_3,
	.param .u32 _Z8calcHeatPdPKdS_iiS__param_4,
	.param .u64 .ptr .align 1 _Z8calcHeatPdPKdS_iiS__param_5
)
{
	.reg .pred 	%p<5>;
	.reg .b32 	%r<23>;
	.reg .b64 	%rd<24>;
	.reg .b64 	%fd<12>;

	ld.param.u64 	%rd2, [_Z8calcHeatPdPKdS_iiS__param_0];
	ld.param.u64 	%rd3, [_Z8calcHeatPdPKdS_iiS__param_1];
	ld.param.u64 	%rd4, [_Z8calcHeatPdPKdS_iiS__param_2];
	ld.param.u32 	%r3, [_Z8calcHeatPdPKdS_iiS__param_3];
	ld.param.u32 	%r4, [_Z8calcHeatPdPKdS_iiS__param_4];
	ld.param.u64 	%rd5, [_Z8calcHeatPdPKdS_iiS__param_5];
	mov.u32 	%r6, %ctaid.x;
	mov.u32 	%r7, %ntid.x;
	mov.u32 	%r8, %tid.x;
	mad.lo.s32 	%r9, %r6, %r7, %r8;
	mov.u32 	%r10, %ctaid.y;
	mov.u32 	%r11, %ntid.y;
	mov.u32 	%r12, %tid.y;
	mad.lo.s32 	%r13, %r10, %r11, %r12;
	max.u32 	%r1, %r9, 1;
	max.u32 	%r2, %r13, 1;
	setp.ge.s32 	%p1, %r1, %r3;
	setp.ge.s32 	%p2, %r2, %r4;
	or.pred  	%p3, %p1, %p2;
	@%p3 bra 	$L__BB1_3;
	cvta.to.global.u64 	%rd6, %rd5;
	cvta.to.global.u64 	%rd7, %rd3;
	cvta.to.global.u64 	%rd8, %rd2;
	add.s32 	%r15, %r1, -1;
	mul.lo.s32 	%r16, %r3, %r15;
	add.s32 	%r17, %r16, %r2;
	mul.wide.s32 	%rd9, %r17, 8;
	add.s64 	%rd10, %rd7, %rd9;
	ld.global.f64 	%fd2, [%rd10];
	shl.b32 	%r18, %r3, 1;
	add.s32 	%r19, %r16, %r18;
	add.s32 	%r20, %r19, %r2;
	mul.wide.s32 	%rd11, %r20, 8;
	add.s64 	%rd12, %rd7, %rd11;
	ld.global.f64 	%fd3, [%rd12];
	add.f64 	%fd4, %fd2, %fd3;
	sub.s32 	%r21, %r19, %r3;
	cvt.s64.s32 	%rd13, %r21;
	cvt.u64.u32 	%rd14, %r2;
	add.s64 	%rd15, %rd14, %rd13;
	shl.b64 	%rd16, %rd15, 3;
	add.s64 	%rd17, %rd7, %rd16;
	ld.global.f64 	%fd5, [%rd17+-8];
	add.f64 	%fd6, %fd4, %fd5;
	ld.global.f64 	%fd7, [%rd17+8];
	add.f64 	%fd8, %fd6, %fd7;
	mul.f64 	%fd9, %fd8, 0d3FD0000000000000;
	add.s32 	%r22, %r17, %r3;
	mul.wide.s32 	%rd18, %r22, 8;
	add.s64 	%rd19, %rd8, %rd18;
	st.global.f64 	[%rd19], %fd9;
	mul.wide.s32 	%rd20, %r3, 8;
	add.s64 	%rd21, %rd10, %rd20;
	ld.global.f64 	%fd10, [%rd21];
	sub.f64 	%fd1, %fd9, %fd10;
	add.s64 	%rd1, %rd6, %rd18;
	st.global.f64 	[%rd1], %fd1;
	setp.geu.f64 	%p4, %fd1, 0d0000000000000000;
	@%p4 bra 	$L__BB1_3;
	neg.f64 	%fd11, %fd1;
	st.global.f64 	[%rd1], %fd11;
$L__BB1_3:
	cvta.to.global.u64 	%rd22, %rd4;
	mov.b64 	%rd23, -4616189618054758400;
	st.global.u64 	[%rd22], %rd23;
	bar.sync 	0;
	ret;

}
	// .globl	_Z7bigDiffPdS_ii
.visible .entry _Z7bigDiffPdS_ii(
	.param .u64 .ptr .align 1 _Z7bigDiffPdS_ii_param_0,
	.param .u64 .ptr .align 1 _Z7bigDiffPdS_ii_param_1,
	.param .u32 _Z7bigDiffPdS_ii_param_2,
	.param .u32 _Z7bigDiffPdS_ii_param_3
)
{
	.reg .pred 	%p<6>;
	.reg .b32 	%r<16>;
	.reg .b64 	%rd<11>;
	.reg .b64 	%fd<7>;

	ld.param.u64 	%rd4, [_Z7bigDiffPdS_ii_param_0];
	ld.param.u64 	%rd5, [_Z7bigDiffPdS_ii_param_1];
	ld.param.u32 	%r8, [_Z7bigDiffPdS_ii_param_2];
	ld.param.u32 	%r9, [_Z7bigDiffPdS_ii_param_3];
	cvta.to.global.u64 	%rd1, %rd5;
	cvta.to.global.u64 	%rd2, %rd4;
	mov.u32 	%r10, %ctaid.x;
	mov.u32 	%r11, %ntid.x;
	mov.u32 	%r12, %tid.x;
	mad.lo.s32 	%r1, %r10, %r11, %r12;
	add.s32 	%r14, %r1, 1;
	mul.lo.s32 	%r3, %r9, %r8;
	setp.ge.s32 	%p1, %r14, %r3;
	@%p1 bra 	$L__BB2_9;
	mul.wide.s32 	%rd6, %r1, 8;
	add.s64 	%rd3, %rd2, %rd6;
	mov.b32 	%r15, 1;
$L__BB2_2:
	ld.global.f64 	%fd1, [%rd3];
	ld.global.f64 	%fd2, [%rd1];
	setp.leu.f64 	%p2, %fd1, %fd2;
	@%p2 bra 	$L__BB2_4;
	mul.wide.s32 	%rd9, %r14, 8;
	add.s64 	%rd10, %rd2, %rd9;
	ld.global.f64 	%fd6, [%rd10];
	bra.uni 	$L__BB2_5;
$L__BB2_4:
	mul.wide.s32 	%rd7, %r14, 8;
	add.s64 	%rd8, %rd2, %rd7;
	ld.global.f64 	%fd6, [%rd8];
	setp.leu.f64 	%p3, %fd6, %fd2;
	@%p3 bra 	$L__BB2_8;
$L__BB2_5:
	setp.leu.f64 	%p4, %fd1, %fd6;
	@%p4 bra 	$L__BB2_7;
	st.global.f64 	[%rd1], %fd1;
	bra.uni 	$L__BB2_8;
$L__BB2_7:
	st.global.f64 	[%rd1], %fd6;
$L__BB2_8:
	bar.sync 	0;
	shl.b32 	%r15, %r15, 1;
	add.s32 	%r14, %r15, %r1;
	setp.lt.s32 	%p5, %r14, %r3;
	@%p5 bra 	$L__BB2_2;
$L__BB2_9:
	ret;

}


// ===== COMPILED SASS (sm_100) =====

	.target	sm_100

	.elftype	@"ET_EXEC"


//--------------------- .note.nv.tkinfo           --------------------------
	.section	.note.nv.tkinfo,"",@"SHT_NOTE"
	.sectionflags	@"SHF_NOTE_NV_TKINFO"
	.tkinfo
        /*0018*/ 	.word	0x00000002
        /*0030*/ 	.string	""
        /*0030*/ 	.string	"ptxas"
        /*0030*/ 	.string	"Cuda compilation tools, release 13.0, V13.0.88"
        /*0030*/ 	.string	"Build cuda_13.0.r13.0/compiler.36424714_0"
        /*0030*/ 	.string	"-arch sm_100 -m 64 "



//--------------------- .note.nv.cuinfo           --------------------------
	.section	.note.nv.cuinfo,"",@"SHT_NOTE"
	.sectionflags	@"SHF_NOTE_NV_CUINFO"
        /*0018*/ 	.short	0x0002
        /*001a*/ 	.short	0x0064
        /*001c*/ 	.short	0x0082
	.zero		2


//--------------------- .nv.info                  --------------------------
	.section	.nv.info,"",@"SHT_CUDA_INFO"
	.align	4


	//----- nvinfo : EIATTR_REGCOUNT
	.align		4
        /*0000*/ 	.byte	0x04, 0x2f
        /*0002*/ 	.short	(.L_1 - .L_0)
	.align		4
.L_0:
        /*0004*/ 	.word	index@(_Z7copyMatPKdPd)
        /*0008*/ 	.word	0x0000000a


	//----- nvinfo : EIATTR_FRAME_SIZE
	.align		4
.L_1:
        /*000c*/ 	.byte	0x04, 0x11
        /*000e*/ 	.short	(.L_3 - .L_2)
	.align		4
.L_2:
        /*0010*/ 	.word	index@(_Z7copyMatPKdPd)
        /*0014*/ 	.word	0x00000000


	//----- nvinfo : EIATTR_REGCOUNT
	.align		4
.L_3:
        /*0018*/ 	.byte	0x04, 0x2f
        /*001a*/ 	.short	(.L_5 - .L_4)
	.align		4
.L_4:
        /*001c*/ 	.word	index@(_Z8calcHeatPdPKdS_iiS_)
        /*0020*/ 	.word	0x00000018


	//----- nvinfo : EIATTR_FRAME_SIZE
	.align		4
.L_5:
        /*0024*/ 	.byte	0x04, 0x11
        /*0026*/ 	.short	(.L_7 - .L_6)
	.align		4
.L_6:
        /*0028*/ 	.word	index@(_Z8calcHeatPdPKdS_iiS_)
        /*002c*/ 	.word	0x00000000


	//----- nvinfo : EIATTR_REGCOUNT
	.align		4
.L_7:
        /*0030*/ 	.byte	0x04, 0x2f
        /*0032*/ 	.short	(.L_9 - .L_8)
	.align		4
.L_8:
        /*0034*/ 	.word	index@(_Z7bigDiffPdS_ii)
        /*0038*/ 	.word	0x00000012


	//----- nvinfo : EIATTR_FRAME_SIZE
	.align		4
.L_9:
        /*003c*/ 	.byte	0x04, 0x11
        /*003e*/ 	.short	(.L_11 - .L_10)
	.align		4
.L_10:
        /*0040*/ 	.word	index@(_Z7bigDiffPdS_ii)
        /*0044*/ 	.word	0x00000000


	//----- nvinfo : EIATTR_MIN_STACK_SIZE
	.align		4
.L_11:
        /*0048*/ 	.byte	0x04, 0x12
        /*004a*/ 	.short	(.L_13 - .L_12)
	.align		4
.L_12:
        /*004c*/ 	.word	index@(_Z7bigDiffPdS_ii)
        /*0050*/ 	.word	0x00000000


	//----- nvinfo : EIATTR_MIN_STACK_SIZE
	.align		4
.L_13:
        /*0054*/ 	.byte	0x04, 0x12
        /*0056*/ 	.short	(.L_15 - .L_14)
	.align		4
.L_14:
        /*0058*/ 	.word	index@(_Z8calcHeatPdPKdS_iiS_)
        /*005c*/ 	.word	0x00000000


	//----- nvinfo : EIATTR_MIN_STACK_SIZE
	.align		4
.L_15:
        /*0060*/ 	.byte	0x04, 0x12
        /*0062*/ 	.short	(.L_17 - .L_16)
	.align		4
.L_16:
        /*0064*/ 	.word	index@(_Z7copyMatPKdPd)
        /*0068*/ 	.word	0x00000000
.L_17:


//--------------------- .nv.compat                --------------------------
	.section	.nv.compat,"",@"SHT_CUDA_COMPAT_INFO"
	.align	4
        /*0000*/ 	.byte	0x02, 0x09, 0x00, 0x00, 0x02, 0x02, 0x01, 0x00, 0x02, 0x05, 0x05, 0x00, 0x03, 0x07, 0x01, 0x01
        /*0010*/ 	.byte	0x02, 0x03, 0x00, 0x00, 0x02, 0x06, 0x01, 0x00, 0x04, 0x0b, 0x08, 0x00, 0x01, 0x00, 0x00, 0x00
        /*0020*/ 	.byte	0x00, 0x00, 0x00, 0x00


//--------------------- .nv.info._Z7bigDiffPdS_ii --------------------------
	.section	.nv.info._Z7bigDiffPdS_ii,"",@"SHT_CUDA_INFO"
	.sectionflags	@""
	.align	4


	//----- nvinfo : EIATTR_CUDA_API_VERSION
	.align		4
        /*0000*/ 	.byte	0x04, 0x37
        /*0002*/ 	.short	(.L_19 - .L_18)
.L_18:
        /*0004*/ 	.word	0x00000082


	//----- nvinfo : EIATTR_KPARAM_INFO
	.align		4
.L_19:
        /*0008*/ 	.byte	0x04, 0x17
        /*000a*/ 	.short	(.L_21 - .L_20)
.L_20:
        /*000c*/ 	.word	0x00000000
        /*0010*/ 	.short	0x0003
        /*0012*/ 	.short	0x0014
        /*0014*/ 	.byte	0x00, 0xf0, 0x11, 0x00


	//----- nvinfo : EIATTR_KPARAM_INFO
	.align		4
.L_21:
        /*0018*/ 	.byte	0x04, 0x17
        /*001a*/ 	.short	(.L_23 - .L_22)
.L_22:
        /*001c*/ 	.word	0x00000000
        /*0020*/ 	.short	0x0002
        /*0022*/ 	.short	0x0010
        /*0024*/ 	.byte	0x00, 0xf0, 0x11, 0x00


	//----- nvinfo : EIATTR_KPARAM_INFO
	.align		4
.L_23:
        /*0028*/ 	.byte	0x04, 0x17
        /*002a*/ 	.short	(.L_25 - .L_24)
.L_24:
        /*002c*/ 	.word	0x00000000
        /*0030*/ 	.short	0x0001
        /*0032*/ 	.short	0x0008
        /*0034*/ 	.byte	0x00, 0xf5, 0x21, 0x00


	//----- nvinfo : EIATTR_KPARAM_INFO
	.align		4
.L_25:
        /*0038*/ 	.byte	0x04, 0x17
        /*003a*/ 	.short	(.L_27 - .L_26)
.L_26:
        /*003c*/ 	.word	0x00000000
        /*0040*/ 	.short	0x0000
        /*0042*/ 	.short	0x0000
        /*0044*/ 	.byte	0x00, 0xf5, 0x21, 0x00


	//----- nvinfo : EIATTR_SPARSE_MMA_MASK
	.align		4
.L_27:
        /*0048*/ 	.byte	0x03, 0x50
        /*004a*/ 	.short	0x0000


	//----- nvinfo : EIATTR_MAXREG_COUNT
	.align		4
        /*004c*/ 	.byte	0x03, 0x1b
        /*004e*/ 	.short	0x00ff


	//----- nvinfo : EIATTR_NUM_BARRIERS
	.align		4
        /*0050*/ 	.byte	0x02, 0x4c
        /*0052*/ 	.byte	0x01
	.zero		1


	//----- nvinfo : EIATTR_MERCURY_ISA_VERSION
	.align		4
        /*0054*/ 	.byte	0x03, 0x5f
        /*0056*/ 	.short	0x0101


	//----- nvinfo : EIATTR_VRC_CTA_INIT_COUNT
	.align		4
        /*0058*/ 	.byte	0x02, 0x4a
	.zero		1
	.zero		1


	//----- nvinfo : EIATTR_EXIT_INSTR_OFFSETS
	.align		4
        /*005c*/ 	.byte	0x04, 0x1c
        /*005e*/ 	.short	(.L_29 - .L_28)


	//   ....[0]....
.L_28:
        /*0060*/ 	.word	0x00000090


	//   ....[1]....
        /*0064*/ 	.word	0x00000260


	//----- nvinfo : EIATTR_CRS_STACK_SIZE
	.align		4
.L_29:
        /*0068*/ 	.byte	0x04, 0x1e
        /*006a*/ 	.short	(.L_31 - .L_30)
.L_30:
        /*006c*/ 	.word	0x00000000


	//----- nvinfo : EIATTR_CBANK_PARAM_SIZE
	.align		4
.L_31:
        /*0070*/ 	.byte	0x03, 0x19
        /*0072*/ 	.short	0x0018


	//----- nvinfo : EIATTR_PARAM_CBANK
	.align		4
        /*0074*/ 	.byte	0x04, 0x0a
        /*0076*/ 	.short	(.L_33 - .L_32)
	.align		4
.L_32:
        /*0078*/ 	.word	index@(.nv.constant0._Z7bigDiffPdS_ii)
        /*007c*/ 	.short	0x0380
        /*007e*/ 	.short	0x0018


	//----- nvinfo : EIATTR_SW_WAR
	.align		4
.L_33:
        /*0080*/ 	.byte	0x04, 0x36
        /*0082*/ 	.short	(.L_35 - .L_34)
.L_34:
        /*0084*/ 	.word	0x00000008
.L_35:


//--------------------- .nv.info._Z8calcHeatPdPKdS_iiS_ --------------------------
	.section	.nv.info._Z8calcHeatPdPKdS_iiS_,"",@"SHT_CUDA_INFO"
	.sectionflags	@""
	.align	4


	//----- nvinfo : EIATTR_CUDA_API_VERSION
	.align		4
        /*0000*/ 	.byte	0x04, 0x37
        /*0002*/ 	.short	(.L_37 - .L_36)
.L_36:
        /*0004*/ 	.word	0x00000082


	//----- nvinfo : EIATTR_KPARAM_INFO
	.align		4
.L_37:
        /*0008*/ 	.byte	0x04, 0x17
        /*000a*/ 	.short	(.L_39 - .L_38)
.L_38:
        /*000c*/ 	.word	0x00000000
        /*0010*/ 	.short	0x0005
        /*0012*/ 	.short	0x0020
        /*0014*/ 	.byte	0x00, 0xf5, 0x21, 0x00


	//----- nvinfo : EIATTR_KPARAM_INFO
	.align		4
.L_39:
        /*0018*/ 	.byte	0x04, 0x17
        /*001a*/ 	.short	(.L_41 - .L_40)
.L_40:
        /*001c*/ 	.word	0x00000000
        /*0020*/ 	.short	0x0004
        /*0022*/ 	.short	0x001c
        /*0024*/ 	.byte	0x00, 0xf0, 0x11, 0x00


	//----- nvinfo : EIATTR_KPARAM_INFO
	.align		4
.L_41:
        /*0028*/ 	.byte	0x04, 0x17
        /*002a*/ 	.short	(.L_43 - .L_42)
.L_42:
        /*002c*/ 	.word	0x00000000
        /*0030*/ 	.short	0x0003
        /*0032*/ 	.short	0x0018
        /*0034*/ 	.byte	0x00, 0xf0, 0x11, 0x00


	//----- nvinfo : EIATTR_KPARAM_INFO
	.align		4
.L_43:
        /*0038*/ 	.byte	0x04, 0x17
        /*003a*/ 	.short	(.L_45 - .L_44)
.L_44:
        /*003c*/ 	.word	0x00000000
        /*0040*/ 	.short	0x0002
        /*0042*/ 	.short	0x0010
        /*0044*/ 	.byte	0x00, 0xf5, 0x21, 0x00


	//----- nvinfo : EIATTR_KPARAM_INFO
	.align		4
.L_45:
        /*0048*/ 	.byte	0x04, 0x17
        /*004a*/ 	.short	(.L_47 - .L_46)
.L_46:
        /*004c*/ 	.word	0x00000000
        /*0050*/ 	.short	0x0001
        /*0052*/ 	.short	0x0008
        /*0054*/ 	.byte	0x00, 0xf5, 0x21, 0x00


	//----- nvinfo : EIATTR_KPARAM_INFO
	.align		4
.L_47:
        /*0058*/ 	.byte	0x04, 0x17
        /*005a*/ 	.short	(.L_49 - .L_48)
.L_48:
        /*005c*/ 	.word	0x00000000
        /*0060*/ 	.short	0x0000
        /*0062*/ 	.short	0x0000
        /*0064*/ 	.byte	0x00, 0xf5, 0x21, 0x00


	//----- nvinfo : EIATTR_SPARSE_MMA_MASK
	.align		4
.L_49:
        /*0068*/ 	.byte	0x03, 0x50
        /*006a*/ 	.short	0x0000


	//----- nvinfo : EIATTR_MAXREG_COUNT
	.align		4
        /*006c*/ 	.byte	0x03, 0x1b
        /*006e*/ 	.short	0x00ff


	//----- nvinfo : EIATTR_NUM_BARRIERS
	.align		4
        /*0070*/ 	.byte	0x02, 0x4c
        /*0072*/ 	.byte	0x01
	.zero		1


	//----- nvinfo : EIATTR_MERCURY_ISA_VERSION
	.align		4
        /*0074*/ 	.byte	0x03, 0x5f
        /*0076*/ 	.short	0x0101


	//----- nvinfo : EIATTR_VRC_CTA_INIT_COUNT
	.align		4
        /*0078*/ 	.byte	0x02, 0x4a
	.zero		1
	.zero		1


	//----- nvinfo : EIATTR_EXIT_INSTR_OFFSETS
	.align		4
        /*007c*/ 	.byte	0x04, 0x1c
        /*007e*/ 	.short	(.L_51 - .L_50)


	//   ....[0]....
.L_50:
        /*0080*/ 	.word	0x000003a0


	//----- nvinfo : EIATTR_CRS_STACK_SIZE
	.align		4
.L_51:
        /*0084*/ 	.byte	0x04, 0x1e
        /*0086*/ 	.short	(.L_53 - .L_52)
.L_52:
        /*0088*/ 	.word	0x00000000


	//----- nvinfo : EIATTR_CBANK_PARAM_SIZE
	.align		4
.L_53:
        /*008c*/ 	.byte	0x03, 0x19
        /*008e*/ 	.short	0x0028


	//----- nvinfo : EIATTR_PARAM_CBANK
	.align		4
        /*0090*/ 	.byte	0x04, 0x0a
        /*0092*/ 	.short	(.L_55 - .L_54)
	.align		4
.L_54:
        /*0094*/ 	.word	index@(.nv.constant0._Z8calcHeatPdPKdS_iiS_)
        /*0098*/ 	.short	0x0380
        /*009a*/ 	.short	0x0028


	//----- nvinfo : EIATTR_SW_WAR
	.align		4
.L_55:
        /*009c*/ 	.byte	0x04, 0x36
        /*009e*/ 	.short	(.L_57 - .L_56)
.L_56:
        /*00a0*/ 	.word	0x00000008
.L_57:


//--------------------- .nv.info._Z7copyMatPKdPd  --------------------------
	.section	.nv.info._Z7copyMatPKdPd,"",@"SHT_CUDA_INFO"
	.sectionflags	@""
	.align	4


	//----- nvinfo : EIATTR_CUDA_API_VERSION
	.align		4
        /*0000*/ 	.byte	0x04, 0x37
        /*0002*/ 	.short	(.L_59 - .L_58)
.L_58:
        /*0004*/ 	.word	0x00000082


	//----- nvinfo : EIATTR_KPARAM_INFO
	.align		4
.L_59:
        /*0008*/ 	.byte	0x04, 0x17
        /*000a*/ 	.short	(.L_61 - .L_60)
.L_60:
        /*000c*/ 	.word	0x00000000
        /*0010*/ 	.short	0x0001
        /*0012*/ 	.short	0x0008
        /*0014*/ 	.byte	0x00, 0xf5, 0x21, 0x00


	//----- nvinfo : EIATTR_KPARAM_INFO
	.align		4
.L_61:
        /*0018*/ 	.byte	0x04, 0x17
        /*001a*/ 	.short	(.L_63 - .L_62)
.L_62:
        /*001c*/ 	.word	0x00000000
        /*0020*/ 	.short	0x0000
        /*0022*/ 	.short	0x0000
        /*0024*/ 	.byte	0x00, 0xf5, 0x21, 0x00


	//----- nvinfo : EIATTR_SPARSE_MMA_MASK
	.align		4
.L_63:
        /*0028*/ 	.byte	0x03, 0x50
        /*002a*/ 	.short	0x0000


	//----- nvinfo : EIATTR_MAXREG_COUNT
	.align		4
        /*002c*/ 	.byte	0x03, 0x1b
        /*002e*/ 	.short	0x00ff


	//----- nvinfo : EIATTR_NUM_BARRIERS
	.align		4
        /*0030*/ 	.byte	0x02, 0x4c
        /*0032*/ 	.byte	0x01
	.zero		1


	//----- nvinfo : EIATTR_MERCURY_ISA_VERSION
	.align		4
        /*0034*/ 	.byte	0x03, 0x5f
        /*0036*/ 	.short	0x0101


	//----- nvinfo : EIATTR_VRC_CTA_INIT_COUNT
	.align		4
        /*0038*/ 	.byte	0x02, 0x4a
	.zero		1
	.zero		1


	//----- nvinfo : EIATTR_EXIT_INSTR_OFFSETS
	.align		4
        /*003c*/ 	.byte	0x04, 0x1c
        /*003e*/ 	.short	(.L_65 - .L_64)


	//   ....[0]....
.L_64:
        /*0040*/ 	.word	0x00000170


	//----- nvinfo : EIATTR_CRS_STACK_SIZE
	.align		4
.L_65:
        /*0044*/ 	.byte	0x04, 0x1e
        /*0046*/ 	.short	(.L_67 - .L_66)
.L_66:
        /*0048*/ 	.word	0x00000000


	//----- nvinfo : EIATTR_CBANK_PARAM_SIZE
	.align		4
.L_67:
        /*004c*/ 	.byte	0x03, 0x19
        /*004e*/ 	.short	0x0010


	//----- nvinfo : EIATTR_PARAM_CBANK
	.align		4
        /*0050*/ 	.byte	0x04, 0x0a
        /*0052*/ 	.short	(.L_69 - .L_68)
	.align		4
.L_68:
        /*0054*/ 	.word	index@(.nv.constant0._Z7copyMatPKdPd)
        /*0058*/ 	.short	0x0380
        /*005a*/ 	.short	0x0010


	//----- nvinfo : EIATTR_SW_WAR
	.align		4
.L_69:
        /*005c*/ 	.byte	0x04, 0x36
        /*005e*/ 	.short	(.L_71 - .L_70)
.L_70:
        /*0060*/ 	.word	0x00000008
.L_71:


//--------------------- .nv.callgraph             --------------------------
	.section	.nv.callgraph,"",@"SHT_CUDA_CALLGRAPH"
	.align	4
	.sectionentsize	8
	.align		4
        /*0000*/ 	.word	0x00000000
	.align		4
        /*0004*/ 	.word	0xffffffff
	.align		4
        /*0008*/ 	.word	0x00000000
	.align		4
        /*000c*/ 	.word	0xfffffffe
	.align		4
        /*0010*/ 	.word	0x00000000
	.align		4
        /*0014*/ 	.word	0xfffffffd
	.align		4
        /*0018*/ 	.word	0x00000000
	.align		4
        /*001c*/ 	.word	0xfffffffc


//--------------------- .text._Z7bigDiffPdS_ii    --------------------------
	.section	.text._Z7bigDiffPdS_ii,"ax",@progbits
	.align	128
        .global         _Z7bigDiffPdS_ii
        .type           _Z7bigDiffPdS_ii,@function
        .size           _Z7bigDiffPdS_ii,(.L_x_11 - _Z7bigDiffPdS_ii)
        .other          _Z7bigDiffPdS_ii,@"STO_CUDA_ENTRY STV_DEFAULT"
_Z7bigDiffPdS_ii:
.text._Z7bigDiffPdS_ii:
[----:B------:R-:W-:Y:S01]  /*0000*/  LDC R1, c[0x0][0x37c] ;  /* 0x0000df00ff017b82 */ /* 0x000fe20000000800 */
[----:B------:R-:W0:Y:S07]  /*0010*/  S2R R0, SR_TID.X ;  /* 0x0000000000007919 */ /* 0x000e2e0000002100 */
[----:B------:R-:W0:Y:S01]  /*0020*/  S2UR UR6, SR_CTAID.X ;  /* 0x00000000000679c3 */ /* 0x000e220000002500 */
[----:B------:R-:W1:Y:S07]  /*0030*/  LDCU.64 UR4, c[0x0][0x390] ;  /* 0x00007200ff0477ac */ /* 0x000e6e0008000a00 */
[----:B------:R-:W0:Y:S01]  /*0040*/  LDC R15, c[0x0][0x360] ;  /* 0x0000d800ff0f7b82 */ /* 0x000e220000000800 */
[----:B-1----:R-:W-:Y:S01]  /*0050*/  UIMAD UR4, UR5, UR4, URZ ;  /* 0x00000004050472a4 */ /* 0x002fe2000f8e02ff */
[----:B0-----:R-:W-:-:S05]  /*0060*/  IMAD R15, R15, UR6, R0 ;  /* 0x000000060f0f7c24 */ /* 0x001fca000f8e0200 */
[----:B------:R-:W-:-:S04]  /*0070*/  IADD3 R0, PT, PT, R15, 0x1, RZ ;  /* 0x000000010f007810 */ /* 0x000fc80007ffe0ff */
[----:B------:R-:W-:-:S13]  /*0080*/  ISETP.GE.AND P0, PT, R0, UR4, PT ;  /* 0x0000000400007c0c */ /* 0x000fda000bf06270 */
[----:B------:R-:W-:Y:S05]  /*0090*/  @P0 EXIT ;  /* 0x000000000000094d */ /* 0x000fea0003800000 */
[----:B------:R-:W0:Y:S01]  /*00a0*/  LDC.64 R2, c[0x0][0x380] ;  /* 0x0000e000ff027b82 */ /* 0x000e220000000a00 */
[----:B------:R-:W-:Y:S01]  /*00b0*/  HFMA2 R14, -RZ, RZ, 0, 5.9604644775390625e-08 ;  /* 0x00000001ff0e7431 */ /* 0x000fe200000001ff */
[----:B------:R-:W1:Y:S06]  /*00c0*/  LDCU.64 UR6, c[0x0][0x358] ;  /* 0x00006b00ff0677ac */ /* 0x000e6c0008000a00 */
[----:B------:R-:W2:Y:S08]  /*00d0*/  LDC.64 R6, c[0x0][0x388] ;  /* 0x0000e200ff067b82 */ /* 0x000eb00000000a00 */
[----:B------:R-:W3:Y:S01]  /*00e0*/  LDC.64 R10, c[0x0][0x380] ;  /* 0x0000e000ff0a7b82 */ /* 0x000ee20000000a00 */
[----:B01----:R-:W-:-:S07]  /*00f0*/  IMAD.WIDE R2, R15, 0x8, R2 ;  /* 0x000000080f027825 */ /* 0x003fce00078e0202 */
.L_x_3:
[----:B0-----:R-:W4:Y:S04]  /*0100*/  LDG.E.64 R4, desc[UR6][R2.64] ;  /* 0x0000000602047981 */ /* 0x001f28000c1e1b00 */
[----:B--2---:R-:W4:Y:S02]  /*0110*/  LDG.E.64 R8, desc[UR6][R6.64] ;  /* 0x0000000606087981 */ /* 0x004f24000c1e1b00 */
[----:B----4-:R-:W-:-:S14]  /*0120*/  DSETP.GT.AND P0, PT, R4, R8, PT ;  /* 0x000000080400722a */ /* 0x010fdc0003f04000 */
[----:B------:R-:W-:Y:S05]  /*0130*/  @!P0 BRA `(.L_x_0) ;  /* 0x00000000000c8947 */ /* 0x000fea0003800000 */
[----:B---3--:R-:W-:-:S06]  /*0140*/  IMAD.WIDE R8, R0, 0x8, R10 ;  /* 0x0000000800087825 */ /* 0x008fcc00078e020a */
[----:B------:R-:W5:Y:S01]  /*0150*/  LDG.E.64 R8, desc[UR6][R8.64] ;  /* 0x0000000608087981 */ /* 0x000f62000c1e1b00 */
[----:B------:R-:W-:Y:S05]  /*0160*/  BRA `(.L_x_1) ;  /* 0x0000000000187947 */ /* 0x000fea0003800000 */
.L_x_0:
[----:B---3--:R-:W-:-:S06]  /*0170*/  IMAD.WIDE R12, R0, 0x8, R10 ;  /* 0x00000008000c7825 */ /* 0x008fcc00078e020a */
[----:B------:R-:W2:Y:S02]  /*0180*/  LDG.E.64 R12, desc[UR6][R12.64] ;  /* 0x000000060c0c7981 */ /* 0x000ea4000c1e1b00 */
[----:B--2---:R-:W-:-:S14]  /*0190*/  DSETP.GT.AND P0, PT, R12, R8, PT ;  /* 0x000000080c00722a */ /* 0x004fdc0003f04000 */
[----:B------:R-:W-:Y:S05]  /*01a0*/  @!P0 BRA `(.L_x_2) ;  /* 0x0000000000148947 */ /* 0x000fea0003800000 */
[----:B------:R-:W-:Y:S01]  /*01b0*/  MOV R8, R12 ;  /* 0x0000000c00087202 */ /* 0x000fe20000000f00 */
[----:B------:R-:W-:-:S07]  /*01c0*/  IMAD.MOV.U32 R9, RZ, RZ, R13 ;  /* 0x000000ffff097224 */ /* 0x000fce00078e000d */
.L_x_1:
[----:B-----5:R-:W-:-:S14]  /*01d0*/  DSETP.GT.AND P0, PT, R4, R8, PT ;  /* 0x000000080400722a */ /* 0x020fdc0003f04000 */
[----:B------:R0:W-:Y:S04]  /*01e0*/  @P0 STG.E.64 desc[UR6][R6.64], R4 ;  /* 0x0000000406000986 */ /* 0x0001e8000c101b06 */
[----:B------:R0:W-:Y:S02]  /*01f0*/  @!P0 STG.E.64 desc[UR6][R6.64], R8 ;  /* 0x0000000806008986 */ /* 0x0001e4000c101b06 */
.L_x_2:
[----:B------:R-:W-:Y:S01]  /*0200*/  SHF.L.U32 R14, R14, 0x1, RZ ;  /* 0x000000010e0e7819 */ /* 0x000fe200000006ff */
[----:B------:R-:W-:Y:S05]  /*0210*/  WARPSYNC.ALL ;  /* 0x0000000000007948 */ /* 0x000fea0003800000 */
[----:B------:R-:W-:Y:S01]  /*0220*/  IMAD.IADD R0, R15, 0x1, R14 ;  /* 0x000000010f007824 */ /* 0x000fe200078e020e */
[----:B------:R-:W-:Y:S04]  /*0230*/  BAR.SYNC.DEFER_BLOCKING 0x0 ;  /* 0x0000000000007b1d */ /* 0x000fe80000010000 */
[----:B------:R-:W-:-:S13]  /*0240*/  ISETP.GE.AND P0, PT, R0, UR4, PT ;  /* 0x0000000400007c0c */ /* 0x000fda000bf06270 */
[----:B------:R-:W-:Y:S05]  /*0250*/  @!P0 BRA `(.L_x_3) ;  /* 0xfffffffc00a88947 */ /* 0x000fea000383ffff */
[----:B------:R-:W-:Y:S05]  /*0260*/  EXIT ;  /* 0x000000000000794d */ /* 0x000fea0003800000 */
.L_x_4:
[----:B------:R-:W-:-:S00]  /*0270*/  BRA `(.L_x_4) ;  /* 0xfffffffc00fc7947 */ /* 0x000fc0000383ffff */
[----:B------:R-:W-:-:S00]  /*0280*/  NOP ;  /* 0x0000000000007918 */ /* 0x000fc00000000000 */
[----:B------:R-:W-:-:S00]  /*0290*/  NOP ;  /* 0x0000000000007918 */ /* 0x000fc00000000000 */
[----:B------:R-:W-:-:S00]  /*02a0*/  NOP ;  /* 0x0000000000007918 */ /* 0x000fc00000000000 */
[----:B------:R-:W-:-:S00]  /*02b0*/  NOP ;  /* 0x0000000000007918 */ /* 0x000fc00000000000 */
[----:B------:R-:W-:-:S00]  /*02c0*/  NOP ;  /* 0x0000000000007918 */ /* 0x000fc00000000000 */
[----:B------:R-:W-:-:S00]  /*02d0*/  NOP ;  /* 0x0000000000007918 */ /* 0x000fc00000000000 */
[----:B------:R-:W-:-:S00]  /*02e0*/  NOP ;  /* 0x0000000000007918 */ /* 0x000fc00000000000 */
[----:B------:R-:W-:-:S00]  /*02f0*/  NOP ;  /* 0x0000000000007918 */ /* 0x000fc00000000000 */
.L_x_11:


//--------------------- .text._Z8calcHeatPdPKdS_iiS_ --------------------------
	.section	.text._Z8calcHeatPdPKdS_iiS_,"ax",@progbits
	.align	128
        .global         _Z8calcHeatPdPKdS_iiS_
        .type           _Z8calcHeatPdPKdS_iiS_,@function
        .size           _Z8calcHeatPdPKdS_iiS_,(.L_x_12 - _Z8calcHeatPdPKdS_iiS_)
        .other          _Z8calcHeatPdPKdS_iiS_,@"STO_CUDA_ENTRY STV_DEFAULT"
_Z8calcHeatPdPKdS_iiS_:
.text._Z8calcHeatPdPKdS_iiS_:
[----:B------:R-:W-:Y:S01]  /*0000*/  LDC R1, c[0x0][0x37c] ;  /* 0x0000df00ff017b82 */ /* 0x000fe20000000800 */
[----:B------:R-:W0:Y:S07]  /*0010*/  S2R R5, SR_TID.Y ;  /* 0x0000000000057919 */ /* 0x000e2e0000002200 */
[----:B------:R-:W1:Y:S01]  /*0020*/  LDC R0, c[0x0][0x360] ;  /* 0x0000d800ff007b82 */ /* 0x000e620000000800 */
[----:B------:R-:W-:Y:S01]  /*0030*/  BSSY.RECONVERGENT B0, `(.L_x_5) ;  /* 0x0000034000007945 */ /* 0x000fe20003800200 */
[----:B------:R-:W1:Y:S06]  /*0040*/  S2R R3, SR_TID.X ;  /* 0x0000000000037919 */ /* 0x000e6c0000002100 */
[----:B------:R-:W0:Y:S08]  /*0050*/  S2UR UR5, SR_CTAID.Y ;  /* 0x00000000000579c3 */ /* 0x000e300000002600 */
[----:B------:R-:W0:Y:S08]  /*0060*/  LDC R4, c[0x0][0x364] ;  /* 0x0000d900ff047b82 */ /* 0x000e300000000800 */
[----:B------:R-:W1:Y:S08]  /*0070*/  S2UR UR4, SR_CTAID.X ;  /* 0x00000000000479c3 */ /* 0x000e700000002500 */
[----:B------:R-:W2:Y:S01]  /*0080*/  LDC.64 R8, c[0x0][0x398] ;  /* 0x0000e600ff087b82 */ /* 0x000ea20000000a00 */
[----:B0-----:R-:W-:-:S02]  /*0090*/  IMAD R4, R4, UR5, R5 ;  /* 0x0000000504047c24 */ /* 0x001fc4000f8e0205 */
[----:B------:R-:W-:-:S03]  /*00a0*/  IMAD.MOV.U32 R5, RZ, RZ, -0x40100000 ;  /* 0xbff00000ff057424 */ /* 0x000fc600078e00ff */
[----:B------:R-:W-:Y:S01]  /*00b0*/  VIMNMX.U32 R6, PT, PT, R4, 0x1, !PT ;  /* 0x0000000104067848 */ /* 0x000fe20007fe0000 */
[----:B------:R-:W-:Y:S02]  /*00c0*/  IMAD.MOV.U32 R4, RZ, RZ, 0x0 ;  /* 0x00000000ff047424 */ /* 0x000fe400078e00ff */
[----:B-1----:R-:W-:Y:S01]  /*00d0*/  IMAD R0, R0, UR4, R3 ;  /* 0x0000000400007c24 */ /* 0x002fe2000f8e0203 */
[----:B------:R-:W0:Y:S01]  /*00e0*/  LDCU.64 UR4, c[0x0][0x358] ;  /* 0x00006b00ff0477ac */ /* 0x000e220008000a00 */
[----:B------:R-:W1:Y:S03]  /*00f0*/  LDC.64 R2, c[0x0][0x390] ;  /* 0x0000e400ff027b82 */ /* 0x000e660000000a00 */
[----:B------:R-:W-:Y:S02]  /*0100*/  VIMNMX.U32 R7, PT, PT, R0, 0x1, !PT ;  /* 0x0000000100077848 */ /* 0x000fe40007fe0000 */
[----:B--2---:R-:W-:-:S04]  /*0110*/  ISETP.GE.AND P0, PT, R6, R9, PT ;  /* 0x000000090600720c */ /* 0x004fc80003f06270 */
[----:B------:R-:W-:-:S13]  /*0120*/  ISETP.GE.OR P0, PT, R7, R8, P0 ;  /* 0x000000080700720c */ /* 0x000fda0000706670 */
[----:B0-----:R-:W-:Y:S05]  /*0130*/  @P0 BRA `(.L_x_6) ;  /* 0x00000000008c0947 */ /* 0x001fea0003800000 */
[----:B------:R-:W0:Y:S01]  /*0140*/  LDC.64 R12, c[0x0][0x388] ;  /* 0x0000e200ff0c7b82 */ /* 0x000e220000000a00 */
[----:B------:R-:W-:Y:S01]  /*0150*/  IADD3 R7, PT, PT, R7, -0x1, RZ ;  /* 0xffffffff07077810 */ /* 0x000fe20007ffe0ff */
[----:B------:R-:W2:Y:S04]  /*0160*/  LDCU.64 UR6, c[0x0][0x388] ;  /* 0x00007100ff0677ac */ /* 0x000ea80008000a00 */
[----:B------:R-:W-:Y:S02]  /*0170*/  IMAD R7, R7, R8, RZ ;  /* 0x0000000807077224 */ /* 0x000fe400078e02ff */
[----:B------:R-:W3:Y:S02]  /*0180*/  LDC.64 R20, c[0x0][0x380] ;  /* 0x0000e000ff147b82 */ /* 0x000ee40000000a00 */
[----:B------:R-:W-:Y:S01]  /*0190*/  IMAD R11, R8, 0x2, R7 ;  /* 0x00000002080b7824 */ /* 0x000fe200078e0207 */
[----:B------:R-:W-:-:S03]  /*01a0*/  IADD3 R9, PT, PT, R6, R7, RZ ;  /* 0x0000000706097210 */ /* 0x000fc60007ffe0ff */
[----:B------:R-:W-:Y:S01]  /*01b0*/  IMAD.IADD R15, R11, 0x1, -R8 ;  /* 0x000000010b0f7824 */ /* 0x000fe200078e0a08 */
[----:B------:R-:W-:-:S04]  /*01c0*/  IADD3 R11, PT, PT, R6, R11, RZ ;  /* 0x0000000b060b7210 */ /* 0x000fc80007ffe0ff */
[----:B------:R-:W-:-:S04]  /*01d0*/  IADD3 R0, P0, PT, R6, R15, RZ ;  /* 0x0000000f06007210 */ /* 0x000fc80007f1e0ff */
[----:B------:R-:W-:Y:S01]  /*01e0*/  LEA.HI.X.SX32 R15, R15, RZ, 0x1, P0 ;  /* 0x000000ff0f0f7211 */ /* 0x000fe200000f0eff */
[----:B0-----:R-:W-:Y:S01]  /*01f0*/  IMAD.WIDE R6, R9, 0x8, R12 ;  /* 0x0000000809067825 */ /* 0x001fe200078e020c */
[----:B--2---:R-:W-:-:S03]  /*0200*/  LEA R14, P0, R0, UR6, 0x3 ;  /* 0x00000006000e7c11 */ /* 0x004fc6000f8018ff */
[----:B------:R-:W-:Y:S02]  /*0210*/  IMAD.WIDE R12, R11, 0x8, R12 ;  /* 0x000000080b0c7825 */ /* 0x000fe400078e020c */
[----:B------:R0:W2:Y:S01]  /*0220*/  LDG.E.64 R10, desc[UR4][R6.64] ;  /* 0x00000004060a7981 */ /* 0x0000a2000c1e1b00 */
[----:B------:R-:W-:-:S03]  /*0230*/  LEA.HI.X R15, R0, UR7, R15, 0x3, P0 ;  /* 0x00000007000f7c11 */ /* 0x000fc600080f1c0f */
[----:B------:R-:W2:Y:S04]  /*0240*/  LDG.E.64 R12, desc[UR4][R12.64] ;  /* 0x000000040c0c7981 */ /* 0x000ea8000c1e1b00 */
[----:B------:R-:W4:Y:S04]  /*0250*/  LDG.E.64 R16, desc[UR4][R14.64+-0x8] ;  /* 0xfffff8040e107981 */ /* 0x000f28000c1e1b00 */
[----:B------:R-:W5:Y:S01]  /*0260*/  LDG.E.64 R18, desc[UR4][R14.64+0x8] ;  /* 0x000008040e127981 */ /* 0x000f62000c1e1b00 */
[----:B0-----:R-:W-:Y:S01]  /*0270*/  IMAD.WIDE R6, R8, 0x8, R6 ;  /* 0x0000000808067825 */ /* 0x001fe200078e0206 */
[----:B--2---:R-:W-:Y:S01]  /*0280*/  DADD R10, R10, R12 ;  /* 0x000000000a0a7229 */ /* 0x004fe2000000000c */
[----:B------:R-:W0:Y:S07]  /*0290*/  LDC.64 R12, c[0x0][0x3a0] ;  /* 0x0000e800ff0c7b82 */ /* 0x000e2e0000000a00 */
[----:B----4-:R-:W-:-:S08]  /*02a0*/  DADD R10, R10, R16 ;  /* 0x000000000a0a7229 */ /* 0x010fd00000000010 */
[----:B-----5:R-:W-:Y:S01]  /*02b0*/  DADD R10, R10, R18 ;  /* 0x000000000a0a7229 */ /* 0x020fe20000000012 */
[----:B------:R-:W-:-:S05]  /*02c0*/  IADD3 R19, PT, PT, R9, R8, RZ ;  /* 0x0000000809137210 */ /* 0x000fca0007ffe0ff */
[----:B---3--:R-:W-:Y:S02]  /*02d0*/  IMAD.WIDE R16, R19, 0x8, R20 ;  /* 0x0000000813107825 */ /* 0x008fe400078e0214 */
[----:B------:R-:W-:-:S07]  /*02e0*/  DMUL R10, R10, 0.25 ;  /* 0x3fd000000a0a7828 */ /* 0x000fce0000000000 */
[----:B------:R2:W-:Y:S04]  /*02f0*/  STG.E.64 desc[UR4][R16.64], R10 ;  /* 0x0000000a10007986 */ /* 0x0005e8000c101b04 */
[----:B------:R-:W3:Y:S01]  /*0300*/  LDG.E.64 R6, desc[UR4][R6.64] ;  /* 0x0000000406067981 */ /* 0x000ee2000c1e1b00 */
[----:B0-----:R-:W-:Y:S01]  /*0310*/  IMAD.WIDE R12, R19, 0x8, R12 ;  /* 0x00000008130c7825 */ /* 0x001fe200078e020c */
[----:B---3--:R-:W-:-:S07]  /*0320*/  DADD R8, R10, -R6 ;  /* 0x000000000a087229 */ /* 0x008fce0000000806 */
[----:B------:R2:W-:Y:S01]  /*0330*/  STG.E.64 desc[UR4][R12.64], R8 ;  /* 0x000000080c007986 */ /* 0x0005e2000c101b04 */
[----:B------:R-:W-:-:S14]  /*0340*/  DSETP.GEU.AND P0, PT, R8, RZ, PT ;  /* 0x000000ff0800722a */ /* 0x000fdc0003f0e000 */
[----:B------:R-:W-:-:S07]  /*0350*/  @!P0 DADD R14, -RZ, -R8 ;  /* 0x00000000ff0e8229 */ /* 0x000fce0000000908 */
[----:B------:R2:W-:Y:S04]  /*0360*/  @!P0 STG.E.64 desc[UR4][R12.64], R14 ;  /* 0x0000000e0c008986 */ /* 0x0005e8000c101b04 */
.L_x_6:
[----:B------:R-:W-:Y:S05]  /*0370*/  BSYNC.RECONVERGENT B0 ;  /* 0x0000000000007941 */ /* 0x000fea0003800200 */
.L_x_5:
[----:B-1----:R-:W-:Y:S01]  /*0380*/  STG.E.64 desc[UR4][R2.64], R4 ;  /* 0x0000000402007986 */ /* 0x002fe2000c101b04 */
[----:B------:R-:W-:Y:S06]  /*0390*/  BAR.SYNC.DEFER_BLOCKING 0x0 ;  /* 0x0000000000007b1d */ /* 0x000fec0000010000 */
[----:B------:R-:W-:Y:S05]  /*03a0*/  EXIT ;  /* 0x000000000000794d */ /* 0x000fea0003800000 */
.L_x_7:
        /* <DEDUP_REMOVED lines=13> */
.L_x_12:


//--------------------- .text._Z7copyMatPKdPd     --------------------------
	.section	.text._Z7copyMatPKdPd,"ax",@progbits
	.align	128
        .global         _Z7copyMatPKdPd
        .type           _Z7copyMatPKdPd,@function
        .size           _Z7copyMatPKdPd,(.L_x_13 - _Z7copyMatPKdPd)
        .other          _Z7copyMatPKdPd,@"STO_CUDA_ENTRY STV_DEFAULT"
_Z7copyMatPKdPd:
.text._Z7copyMatPKdPd:
[----:B------:R-:W-:Y:S01]  /*0000*/  LDC R1, c[0x0][0x37c] ;  /* 0x0000df00ff017b82 */ /* 0x000fe20000000800 */
[----:B------:R-:W0:Y:S07]  /*0010*/  S2R R2, SR_TID.Y ;  /* 0x0000000000027919 */ /* 0x000e2e0000002200 */
[----:B------:R-:W1:Y:S01]  /*0020*/  LDC R0, c[0x0][0x360] ;  /* 0x0000d800ff007b82 */ /* 0x000e620000000800 */
[----:B------:R-:W-:Y:S01]  /*0030*/  BSSY.RECONVERGENT B0, `(.L_x_8) ;  /* 0x0000012000007945 */ /* 0x000fe20003800200 */
[----:B------:R-:W1:Y:S06]  /*0040*/  S2R R3, SR_TID.X ;  /* 0x0000000000037919 */ /* 0x000e6c0000002100 */
[----:B------:R-:W0:Y:S08]  /*0050*/  S2UR UR5, SR_CTAID.Y ;  /* 0x00000000000579c3 */ /* 0x000e300000002600 */
[----:B------:R-:W0:Y:S08]  /*0060*/  LDC R5, c[0x0][0x364] ;  /* 0x0000d900ff057b82 */ /* 0x000e300000000800 */
[----:B------:R-:W1:Y:S01]  /*0070*/  S2UR UR4, SR_CTAID.X ;  /* 0x00000000000479c3 */ /* 0x000e620000002500 */
[----:B0-----:R-:W-:-:S05]  /*0080*/  IMAD R5, R5, UR5, R2 ;  /* 0x0000000505057c24 */ /* 0x001fca000f8e0202 */
[----:B------:R-:W-:Y:S01]  /*0090*/  ISETP.GT.U32.AND P0, PT, R5, 0x3e7, PT ;  /* 0x000003e70500780c */ /* 0x000fe20003f04070 */
[----:B-1----:R-:W-:-:S05]  /*00a0*/  IMAD R0, R0, UR4, R3 ;  /* 0x0000000400007c24 */ /* 0x002fca000f8e0203 */
[----:B------:R-:W-:-:S13]  /*00b0*/  ISETP.GT.OR P0, PT, R0, 0x3e7, P0 ;  /* 0x000003e70000780c */ /* 0x000fda0000704670 */
[----:B------:R-:W-:Y:S05]  /*00c0*/  @P0 BRA `(.L_x_9) ;  /* 0x0000000000200947 */ /* 0x000fea0003800000 */
[----:B------:R-:W0:Y:S01]  /*00d0*/  LDC.64 R2, c[0x0][0x380] ;  /* 0x0000e000ff027b82 */ /* 0x000e220000000a00 */
[----:B------:R-:W1:Y:S01]  /*00e0*/  LDCU.64 UR4, c[0x0][0x358] ;  /* 0x00006b00ff0477ac */ /* 0x000e620008000a00 */
[----:B------:R-:W-:-:S06]  /*00f0*/  IMAD R7, R0, 0x3e8, R5 ;  /* 0x000003e800077824 */ /* 0x000fcc00078e0205 */
[----:B------:R-:W2:Y:S01]  /*0100*/  LDC.64 R4, c[0x0][0x388] ;  /* 0x0000e200ff047b82 */ /* 0x000ea20000000a00 */
[----:B0-----:R-:W-:-:S06]  /*0110*/  IMAD.WIDE R2, R7, 0x8, R2 ;  /* 0x0000000807027825 */ /* 0x001fcc00078e0202 */
[----:B-1----:R-:W3:Y:S01]  /*0120*/  LDG.E.64 R2, desc[UR4][R2.64] ;  /* 0x0000000402027981 */ /* 0x002ee2000c1e1b00 */
[----:B--2---:R-:W-:-:S05]  /*0130*/  IMAD.WIDE R4, R7, 0x8, R4 ;  /* 0x0000000807047825 */ /* 0x004fca00078e0204 */
[----:B---3--:R0:W-:Y:S02]  /*0140*/  STG.E.64 desc[UR4][R4.64], R2 ;  /* 0x0000000204007986 */ /* 0x0081e4000c101b04 */
.L_x_9:
[----:B------:R-:W-:Y:S05]  /*0150*/  BSYNC.RECONVERGENT B0 ;  /* 0x0000000000007941 */ /* 0x000fea0003800200 */
.L_x_8:
[----:B------:R-:W-:Y:S06]  /*0160*/  BAR.SYNC.DEFER_BLOCKING 0x0 ;  /* 0x0000000000007b1d */ /* 0x000fec0000010000 */
[----:B------:R-:W-:Y:S05]  /*0170*/  EXIT ;  /* 0x000000000000794d */ /* 0x000fea0003800000 */
.L_x_10:
        /* <DEDUP_REMOVED lines=16> */
.L_x_13:


//--------------------- .nv.shared.reserved.0     --------------------------
	.section	.nv.shared.reserved.0,"aw",@nobits
	.weak		__nv_reservedSMEM_offset_0_alias
	.size		__nv_reservedSMEM_offset_0_alias, 0, 64
	.other		__nv_reservedSMEM_offset_0_alias,@"STO_CUDA_RESERVED_SHARED STV_DEFAULT"
__nv_reservedSMEM_offset_0_alias:
	.zero		0
	.zero		64


//--------------------- .nv.constant0._Z7bigDiffPdS_ii --------------------------
	.section	.nv.constant0._Z7bigDiffPdS_ii,"a",@progbits
	.sectionflags	@""
	.align	4
.nv.constant0._Z7bigDiffPdS_ii:
	.zero		920


//--------------------- .nv.constant0._Z8calcHeatPdPKdS_iiS_ --------------------------
	.section	.nv.constant0._Z8calcHeatPdPKdS_iiS_,"a",@progbits
	.sectionflags	@""
	.align	4
.nv.constant0._Z8calcHeatPdPKdS_iiS_:
	.zero		936


//--------------------- .nv.constant0._Z7copyMatPKdPd --------------------------
	.section	.nv.constant0._Z7copyMatPKdPd,"a",@progbits
	.sectionflags	@""
	.align	4
.nv.constant0._Z7copyMatPKdPd:
	.zero		912


//--------------------- SYMBOLS --------------------------

	.type		.nv.reservedSmem.offset0,@object
	.size		.nv.reservedSmem.offset0,0x4
